//
// Generated by NVIDIA NVVM Compiler
//
// Compiler Build ID: CL-36424714
// Cuda compilation tools, release 13.0, V13.0.88
// Based on NVVM 20.0.0
//

.version 9.0
.target sm_100
.address_size 64

	// .globl	_Z4somaPiS_S_

.visible .entry _Z4somaPiS_S_(
	.param .u64 .ptr .align 1 _Z4somaPiS_S__param_0,
	.param .u64 .ptr .align 1 _Z4somaPiS_S__param_1,
	.param .u64 .ptr .align 1 _Z4somaPiS_S__param_2
)
{
	.reg .pred 	%p<2>;
	.reg .b32 	%r<8>;
	.reg .b64 	%rd<11>;

	ld.param.u64 	%rd1, [_Z4somaPiS_S__param_0];
	ld.param.u64 	%rd2, [_Z4somaPiS_S__param_1];
	ld.param.u64 	%rd3, [_Z4somaPiS_S__param_2];
	mov.u32 	%r2, %ntid.x;
	mov.u32 	%r3, %ctaid.x;
	mov.u32 	%r4, %tid.x;
	mad.lo.s32 	%r1, %r2, %r3, %r4;
	setp.gt.s32 	%p1, %r1, 15;
	@%p1 bra 	$L__BB0_2;
	cvta.to.global.u64 	%rd4, %rd1;
	cvta.to.global.u64 	%rd5, %rd2;
	cvta.to.global.u64 	%rd6, %rd3;
	mul.wide.s32 	%rd7, %r1, 4;
	add.s64 	%rd8, %rd4, %rd7;
	ld.global.u32 	%r5, [%rd8];
	add.s64 	%rd9, %rd5, %rd7;
	ld.global.u32 	%r6, [%rd9];
	add.s32 	%r7, %r6, %r5;
	add.s64 	%rd10, %rd6, %rd7;
	st.global.u32 	[%rd10], %r7;
$L__BB0_2:
	ret;

}


// ===== COMPILED SASS (sm_100) =====

	.target	sm_100

	.elftype	@"ET_EXEC"


//--------------------- .note.nv.tkinfo           --------------------------
	.section	.note.nv.tkinfo,"",@"SHT_NOTE"
	.sectionflags	@"SHF_NOTE_NV_TKINFO"
	.tkinfo
        /*0018*/ 	.word	0x00000002
        /*0030*/ 	.string	""
        /*0030*/ 	.string	"ptxas"
        /*0030*/ 	.string	"Cuda compilation tools, release 13.0, V13.0.88"
        /*0030*/ 	.string	"Build cuda_13.0.r13.0/compiler.36424714_0"
        /*0030*/ 	.string	"-arch sm_100 -m 64 "



//--------------------- .note.nv.cuinfo           --------------------------
	.section	.note.nv.cuinfo,"",@"SHT_NOTE"
	.sectionflags	@"SHF_NOTE_NV_CUINFO"
        /*0018*/ 	.short	0x0002
        /*001a*/ 	.short	0x0064
        /*001c*/ 	.short	0x0082
	.zero		2


//--------------------- .nv.info                  --------------------------
	.section	.nv.info,"",@"SHT_CUDA_INFO"
	.align	4


	//----- nvinfo : EIATTR_REGCOUNT
	.align		4
        /*0000*/ 	.byte	0x04, 0x2f
        /*0002*/ 	.short	(.L_1 - .L_0)
	.align		4
.L_0:
        /*0004*/ 	.word	index@(_Z4somaPiS_S_)
        /*0008*/ 	.word	0x0000000c


	//----- nvinfo : EIATTR_FRAME_SIZE
	.align		4
.L_1:
        /*000c*/ 	.byte	0x04, 0x11
        /*000e*/ 	.short	(.L_3 - .L_2)
	.align		4
.L_2:
        /*0010*/ 	.word	index@(_Z4somaPiS_S_)
        /*0014*/ 	.word	0x00000000


	//----- nvinfo : EIATTR_MIN_STACK_SIZE
	.align		4
.L_3:
        /*0018*/ 	.byte	0x04, 0x12
        /*001a*/ 	.short	(.L_5 - .L_4)
	.align		4
.L_4:
        /*001c*/ 	.word	index@(_Z4somaPiS_S_)
        /*0020*/ 	.word	0x00000000
.L_5:


//--------------------- .nv.compat                --------------------------
	.section	.nv.compat,"",@"SHT_CUDA_COMPAT_INFO"
	.align	4
        /*0000*/ 	.byte	0x02, 0x09, 0x00, 0x00, 0x02, 0x02, 0x01, 0x00, 0x02, 0x05, 0x05, 0x00, 0x03, 0x07, 0x01, 0x01
        /*0010*/ 	.byte	0x02, 0x03, 0x00, 0x00, 0x02, 0x06, 0x01, 0x00, 0x04, 0x0b, 0x08, 0x00, 0x09, 0x00, 0x00, 0x00
        /*0020*/ 	.byte	0x00, 0x00, 0x00, 0x00


//--------------------- .nv.info._Z4somaPiS_S_    --------------------------
	.section	.nv.info._Z4somaPiS_S_,"",@"SHT_CUDA_INFO"
	.sectionflags	@""
	.align	4


	//----- nvinfo : EIATTR_CUDA_API_VERSION
	.align		4
        /*0000*/ 	.byte	0x04, 0x37
        /*0002*/ 	.short	(.L_7 - .L_6)
.L_6:
        /*0004*/ 	.word	0x00000082


	//----- nvinfo : EIATTR_KPARAM_INFO
	.align		4
.L_7:
        /*0008*/ 	.byte	0x04, 0x17
        /*000a*/ 	.short	(.L_9 - .L_8)
.L_8:
        /*000c*/ 	.word	0x00000000
        /*0010*/ 	.short	0x0002
        /*0012*/ 	.short	0x0010
        /*0014*/ 	.byte	0x00, 0xf5, 0x21, 0x00


	//----- nvinfo : EIATTR_KPARAM_INFO
	.align		4
.L_9:
        /*0018*/ 	.byte	0x04, 0x17
        /*001a*/ 	.short	(.L_11 - .L_10)
.L_10:
        /*001c*/ 	.word	0x00000000
        /*0020*/ 	.short	0x0001
        /*0022*/ 	.short	0x0008
        /*0024*/ 	.byte	0x00, 0xf5, 0x21, 0x00


	//----- nvinfo : EIATTR_KPARAM_INFO
	.align		4
.L_11:
        /*0028*/ 	.byte	0x04, 0x17
        /*002a*/ 	.short	(.L_13 - .L_12)
.L_12:
        /*002c*/ 	.word	0x00000000
        /*0030*/ 	.short	0x0000
        /*0032*/ 	.short	0x0000
        /*0034*/ 	.byte	0x00, 0xf5, 0x21, 0x00


	//----- nvinfo : EIATTR_SPARSE_MMA_MASK
	.align		4
.L_13:
        /*0038*/ 	.byte	0x03, 0x50
        /*003a*/ 	.short	0x0000


	//----- nvinfo : EIATTR_MAXREG_COUNT
	.align		4
        /*003c*/ 	.byte	0x03, 0x1b
        /*003e*/ 	.short	0x00ff


	//----- nvinfo : EIATTR_MERCURY_ISA_VERSION
	.align		4
        /*0040*/ 	.byte	0x03, 0x5f
        /*0042*/ 	.short	0x0101


	//----- nvinfo : EIATTR_VRC_CTA_INIT_COUNT
	.align		4
        /*0044*/ 	.byte	0x02, 0x4a
	.zero		1
	.zero		1


	//----- nvinfo : EIATTR_EXIT_INSTR_OFFSETS
	.align		4
        /*0048*/ 	.byte	0x04, 0x1c
        /*004a*/ 	.short	(.L_15 - .L_14)


	//   ....[0]....
.L_14:
        /*004c*/ 	.word	0x00000060


	//   ....[1]....
        /*0050*/ 	.word	0x00000120


	//----- nvinfo : EIATTR_CBANK_PARAM_SIZE
	.align		4
.L_15:
        /*0054*/ 	.byte	0x03, 0x19
        /*0056*/ 	.short	0x0018


	//----- nvinfo : EIATTR_PARAM_CBANK
	.align		4
        /*0058*/ 	.byte	0x04, 0x0a
        /*005a*/ 	.short	(.L_17 - .L_16)
	.align		4
.L_16:
        /*005c*/ 	.word	index@(.nv.constant0._Z4somaPiS_S_)
        /*0060*/ 	.short	0x0380
        /*0062*/ 	.short	0x0018


	//----- nvinfo : EIATTR_SW_WAR
	.align		4
.L_17:
        /*0064*/ 	.byte	0x04, 0x36
        /*0066*/ 	.short	(.L_19 - .L_18)
.L_18:
        /*0068*/ 	.word	0x00000008
.L_19:


//--------------------- .nv.callgraph             --------------------------
	.section	.nv.callgraph,"",@"SHT_CUDA_CALLGRAPH"
	.align	4
	.sectionentsize	8
	.align		4
        /*0000*/ 	.word	0x00000000
	.align		4
        /*0004*/ 	.word	0xffffffff
	.align		4
        /*0008*/ 	.word	0x00000000
	.align		4
        /*000c*/ 	.word	0xfffffffe
	.align		4
        /*0010*/ 	.word	0x00000000
	.align		4
        /*0014*/ 	.word	0xfffffffd
	.align		4
        /*0018*/ 	.word	0x00000000
	.align		4
        /*001c*/ 	.word	0xfffffffc


//--------------------- .text._Z4somaPiS_S_       --------------------------
	.section	.text._Z4somaPiS_S_,"ax",@progbits
	.align	128
        .global         _Z4somaPiS_S_
        .type           _Z4somaPiS_S_,@function
        .size           _Z4somaPiS_S_,(.L_x_1 - _Z4somaPiS_S_)
        .other          _Z4somaPiS_S_,@"STO_CUDA_ENTRY STV_DEFAULT"
_Z4somaPiS_S_:
.text._Z4somaPiS_S_:
[----:B------:R-:W-:Y:S01]  /*0000*/  LDC R1, c[0x0][0x37c] ;  /* 0x0000df00ff017b82 */ /* 0x000fe20000000800 */
[----:B------:R-:W0:Y:S01]  /*0010*/  S2R R9, SR_CTAID.X ;  /* 0x0000000000097919 */ /* 0x000e220000002500 */
[----:B------:R-:W0:Y:S01]  /*0020*/  LDCU UR4, c[0x0][0x360] ;  /* 0x00006c00ff0477ac */ /* 0x000e220008000800 */
[----:B------:R-:W0:Y:S02]  /*0030*/  S2R R0, SR_TID.X ;  /* 0x0000000000007919 */ /* 0x000e240000002100 */
[----:B0-----:R-:W-:-:S05]  /*0040*/  IMAD R9, R9, UR4, R0 ;  /* 0x0000000409097c24 */ /* 0x001fca000f8e0200 */
[----:B------:R-:W-:-:S13]  /*0050*/  ISETP.GT.AND P0, PT, R9, 0xf, PT ;  /* 0x0000000f0900780c */ /* 0x000fda0003f04270 */
[----:B------:R-:W-:Y:S05]  /*0060*/  @P0 EXIT ;  /* 0x000000000000094d */ /* 0x000fea0003800000 */
[----:B------:R-:W0:Y:S01]  /*0070*/  LDC.64 R2, c[0x0][0x380] ;  /* 0x0000e000ff027b82 */ /* 0x000e220000000a00 */
[----:B------:R-:W1:Y:S07]  /*0080*/  LDCU.64 UR4, c[0x0][0x358] ;  /* 0x00006b00ff0477ac */ /* 0x000e6e0008000a00 */
[----:B------:R-:W2:Y:S08]  /*0090*/  LDC.64 R4, c[0x0][0x388] ;  /* 0x0000e200ff047b82 */ /* 0x000eb00000000a00 */
[----:B------:R-:W3:Y:S01]  /*00a0*/  LDC.64 R6, c[0x0][0x390] ;  /* 0x0000e400ff067b82 */ /* 0x000ee20000000a00 */
[----:B0-----:R-:W-:-:S06]  /*00b0*/  IMAD.WIDE R2, R9, 0x4, R2 ;  /* 0x0000000409027825 */ /* 0x001fcc00078e0202 */
[----:B-1----:R-:W4:Y:S01]  /*00c0*/  LDG.E R2, desc[UR4][R2.64] ;  /* 0x0000000402027981 */ /* 0x002f22000c1e1900 */
[----:B--2---:R-:W-:-:S06]  /*00d0*/  IMAD.WIDE R4, R9, 0x4, R4 ;  /* 0x0000000409047825 */ /* 0x004fcc00078e0204 */
[----:B------:R-:W4:Y:S01]  /*00e0*/  LDG.E R5, desc[UR4][R4.64] ;  /* 0x0000000404057981 */ /* 0x000f22000c1e1900 */
[----:B---3--:R-:W-:Y:S01]  /*00f0*/  IMAD.WIDE R6, R9, 0x4, R6 ;  /* 0x0000000409067825 */ /* 0x008fe200078e0206 */
[----:B----4-:R-:W-:-:S05]  /*0100*/  IADD3 R9, PT, PT, R2, R5, RZ ;  /* 0x0000000502097210 */ /* 0x010fca0007ffe0ff */
[----:B------:R-:W-:Y:S01]  /*0110*/  STG.E desc[UR4][R6.64], R9 ;  /* 0x0000000906007986 */ /* 0x000fe2000c101904 */
[----:B------:R-:W-:Y:S05]  /*0120*/  EXIT ;  /* 0x000000000000794d */ /* 0x000fea0003800000 */
.L_x_0:
[----:B------:R-:W-:-:S00]  /*0130*/  BRA `(.L_x_0) ;  /* 0xfffffffc00fc7947 */ /* 0x000fc0000383ffff */
[----:B------:R-:W-:-:S00]  /*0140*/  NOP ;  /* 0x0000000000007918 */ /* 0x000fc00000000000 */
        /* <DEDUP_REMOVED lines=11> */
.L_x_1:


//--------------------- .nv.shared.reserved.0     --------------------------
	.section	.nv.shared.reserved.0,"aw",@nobits
	.weak		__nv_reservedSMEM_offset_0_alias
	.size		__nv_reservedSMEM_offset_0_alias, 0, 64
	.other		__nv_reservedSMEM_offset_0_alias,@"STO_CUDA_RESERVED_SHARED STV_DEFAULT"
__nv_reservedSMEM_offset_0_alias:
	.zero		0
	.zero		64


//--------------------- .nv.constant0._Z4somaPiS_S_ --------------------------
	.section	.nv.constant0._Z4somaPiS_S_,"a",@progbits
	.sectionflags	@""
	.align	4
.nv.constant0._Z4somaPiS_S_:
	.zero		920


//--------------------- SYMBOLS --------------------------

	.type		.nv.reservedSmem.offset0,@object
	.size		.nv.reservedSmem.offset0,0x4
